//
// Generated by NVIDIA NVVM Compiler
//
// Compiler Build ID: CL-36424714
// Cuda compilation tools, release 13.0, V13.0.88
// Based on NVVM 20.0.0
//

.version 9.0
.target sm_100
.address_size 64

	// .globl	_Z18selection_sort_gpuiiiiPfPiS_

.visible .entry _Z18selection_sort_gpuiiiiPfPiS_(
	.param .u32 _Z18selection_sort_gpuiiiiPfPiS__param_0,
	.param .u32 _Z18selection_sort_gpuiiiiPfPiS__param_1,
	.param .u32 _Z18selection_sort_gpuiiiiPfPiS__param_2,
	.param .u32 _Z18selection_sort_gpuiiiiPfPiS__param_3,
	.param .u64 .ptr .align 1 _Z18selection_sort_gpuiiiiPfPiS__param_4,
	.param .u64 .ptr .align 1 _Z18selection_sort_gpuiiiiPfPiS__param_5,
	.param .u64 .ptr .align 1 _Z18selection_sort_gpuiiiiPfPiS__param_6
)
{
	.reg .pred 	%p<47>;
	.reg .b16 	%rs<15>;
	.reg .b32 	%r<127>;
	.reg .b32 	%f<65>;
	.reg .b64 	%rd<93>;

	ld.param.u32 	%r36, [_Z18selection_sort_gpuiiiiPfPiS__param_1];
	ld.param.u32 	%r37, [_Z18selection_sort_gpuiiiiPfPiS__param_2];
	ld.param.u32 	%r38, [_Z18selection_sort_gpuiiiiPfPiS__param_3];
	ld.param.u64 	%rd8, [_Z18selection_sort_gpuiiiiPfPiS__param_5];
	ld.param.u64 	%rd9, [_Z18selection_sort_gpuiiiiPfPiS__param_6];
	mov.u32 	%r112, %tid.x;
	setp.ge.s32 	%p1, %r112, %r37;
	setp.lt.s32 	%p2, %r38, 1;
	or.pred  	%p3, %p1, %p2;
	@%p3 bra 	$L__BB0_6;
	mov.u32 	%r39, %ctaid.x;
	add.s32 	%r2, %r36, -2;
	mul.lo.s32 	%r40, %r37, %r39;
	mul.lo.s32 	%r41, %r40, %r38;
	cvt.s64.s32 	%rd1, %r41;
	mul.lo.s32 	%r42, %r36, %r39;
	mul.lo.s32 	%r43, %r42, %r37;
	cvt.s64.s32 	%rd2, %r43;
	cvta.to.global.u64 	%rd3, %rd8;
	cvta.to.global.u64 	%rd4, %rd9;
	cvt.u16.u32 	%rs8, %r36;
$L__BB0_2:
	ld.param.u64 	%rd92, [_Z18selection_sort_gpuiiiiPfPiS__param_4];
	mul.lo.s32 	%r4, %r112, %r36;
	cvt.s64.s32 	%rd10, %r4;
	add.s64 	%rd11, %rd10, %rd2;
	cvta.to.global.u64 	%rd12, %rd92;
	shl.b64 	%rd13, %rd11, 2;
	add.s64 	%rd5, %rd12, %rd13;
	mov.b32 	%r113, 0;
	mov.b16 	%rs13, 0;
	mov.u16 	%rs14, %rs13;
$L__BB0_3:
	mov.u32 	%r5, %r113;
	not.b32 	%r45, %r5;
	add.s32 	%r6, %r36, %r45;
	add.s32 	%r113, %r5, 1;
	setp.lt.s32 	%p4, %r113, %r36;
	mov.u32 	%r117, %r5;
	@%p4 bra 	$L__BB0_7;
$L__BB0_4:
	add.s32 	%r110, %r5, %r4;
	cvt.s64.s32 	%rd83, %r110;
	add.s64 	%rd84, %rd83, %rd1;
	shl.b64 	%rd85, %rd84, 2;
	add.s64 	%rd86, %rd3, %rd85;
	st.global.u32 	[%rd86], %r117;
	mul.wide.s32 	%rd87, %r117, 4;
	add.s64 	%rd88, %rd5, %rd87;
	ld.global.f32 	%f63, [%rd88];
	add.s64 	%rd89, %rd4, %rd85;
	st.global.f32 	[%rd89], %f63;
	mul.wide.u32 	%rd90, %r5, 4;
	add.s64 	%rd91, %rd5, %rd90;
	ld.global.f32 	%f64, [%rd91];
	st.global.f32 	[%rd88], %f64;
	st.global.f32 	[%rd91], %f63;
	setp.eq.s32 	%p45, %r113, %r38;
	add.s16 	%rs14, %rs14, 1;
	add.s16 	%rs13, %rs13, 1;
	@%p45 bra 	$L__BB0_5;
	bra.uni 	$L__BB0_3;
$L__BB0_5:
	mov.u32 	%r111, %ntid.x;
	add.s32 	%r112, %r112, %r111;
	setp.lt.s32 	%p46, %r112, %r37;
	@%p46 bra 	$L__BB0_2;
$L__BB0_6:
	ret;
$L__BB0_7:
	sub.s32 	%r47, %r2, %r5;
	setp.lt.u32 	%p5, %r47, 15;
	mov.u32 	%r122, %r113;
	mov.u32 	%r117, %r5;
	@%p5 bra 	$L__BB0_11;
	and.b32  	%r48, %r6, -16;
	neg.s32 	%r114, %r48;
	mov.u32 	%r115, %r5;
	mov.u32 	%r117, %r5;
$L__BB0_9:
	.pragma "nounroll";
	add.s32 	%r49, %r115, 1;
	mul.wide.u32 	%rd14, %r49, 4;
	add.s64 	%rd15, %rd5, %rd14;
	ld.global.f32 	%f1, [%rd15];
	mul.wide.s32 	%rd16, %r117, 4;
	add.s64 	%rd17, %rd5, %rd16;
	ld.global.f32 	%f2, [%rd17];
	setp.lt.f32 	%p6, %f1, %f2;
	selp.b32 	%r50, %r49, %r117, %p6;
	ld.global.f32 	%f3, [%rd15+4];
	mul.wide.s32 	%rd18, %r50, 4;
	add.s64 	%rd19, %rd5, %rd18;
	ld.global.f32 	%f4, [%rd19];
	setp.lt.f32 	%p7, %f3, %f4;
	add.s32 	%r51, %r115, 2;
	selp.b32 	%r52, %r51, %r50, %p7;
	ld.global.f32 	%f5, [%rd15+8];
	mul.wide.s32 	%rd20, %r52, 4;
	add.s64 	%rd21, %rd5, %rd20;
	ld.global.f32 	%f6, [%rd21];
	setp.lt.f32 	%p8, %f5, %f6;
	add.s32 	%r53, %r115, 3;
	selp.b32 	%r54, %r53, %r52, %p8;
	ld.global.f32 	%f7, [%rd15+12];
	mul.wide.s32 	%rd22, %r54, 4;
	add.s64 	%rd23, %rd5, %rd22;
	ld.global.f32 	%f8, [%rd23];
	setp.lt.f32 	%p9, %f7, %f8;
	add.s32 	%r55, %r115, 4;
	selp.b32 	%r56, %r55, %r54, %p9;
	ld.global.f32 	%f9, [%rd15+16];
	mul.wide.s32 	%rd24, %r56, 4;
	add.s64 	%rd25, %rd5, %rd24;
	ld.global.f32 	%f10, [%rd25];
	setp.lt.f32 	%p10, %f9, %f10;
	add.s32 	%r57, %r115, 5;
	selp.b32 	%r58, %r57, %r56, %p10;
	ld.global.f32 	%f11, [%rd15+20];
	mul.wide.s32 	%rd26, %r58, 4;
	add.s64 	%rd27, %rd5, %rd26;
	ld.global.f32 	%f12, [%rd27];
	setp.lt.f32 	%p11, %f11, %f12;
	add.s32 	%r59, %r115, 6;
	selp.b32 	%r60, %r59, %r58, %p11;
	ld.global.f32 	%f13, [%rd15+24];
	mul.wide.s32 	%rd28, %r60, 4;
	add.s64 	%rd29, %rd5, %rd28;
	ld.global.f32 	%f14, [%rd29];
	setp.lt.f32 	%p12, %f13, %f14;
	add.s32 	%r61, %r115, 7;
	selp.b32 	%r62, %r61, %r60, %p12;
	ld.global.f32 	%f15, [%rd15+28];
	mul.wide.s32 	%rd30, %r62, 4;
	add.s64 	%rd31, %rd5, %rd30;
	ld.global.f32 	%f16, [%rd31];
	setp.lt.f32 	%p13, %f15, %f16;
	add.s32 	%r63, %r115, 8;
	selp.b32 	%r64, %r63, %r62, %p13;
	ld.global.f32 	%f17, [%rd15+32];
	mul.wide.s32 	%rd32, %r64, 4;
	add.s64 	%rd33, %rd5, %rd32;
	ld.global.f32 	%f18, [%rd33];
	setp.lt.f32 	%p14, %f17, %f18;
	add.s32 	%r65, %r115, 9;
	selp.b32 	%r66, %r65, %r64, %p14;
	ld.global.f32 	%f19, [%rd15+36];
	mul.wide.s32 	%rd34, %r66, 4;
	add.s64 	%rd35, %rd5, %rd34;
	ld.global.f32 	%f20, [%rd35];
	setp.lt.f32 	%p15, %f19, %f20;
	add.s32 	%r67, %r115, 10;
	selp.b32 	%r68, %r67, %r66, %p15;
	ld.global.f32 	%f21, [%rd15+40];
	mul.wide.s32 	%rd36, %r68, 4;
	add.s64 	%rd37, %rd5, %rd36;
	ld.global.f32 	%f22, [%rd37];
	setp.lt.f32 	%p16, %f21, %f22;
	add.s32 	%r69, %r115, 11;
	selp.b32 	%r70, %r69, %r68, %p16;
	ld.global.f32 	%f23, [%rd15+44];
	mul.wide.s32 	%rd38, %r70, 4;
	add.s64 	%rd39, %rd5, %rd38;
	ld.global.f32 	%f24, [%rd39];
	setp.lt.f32 	%p17, %f23, %f24;
	add.s32 	%r71, %r115, 12;
	selp.b32 	%r72, %r71, %r70, %p17;
	ld.global.f32 	%f25, [%rd15+48];
	mul.wide.s32 	%rd40, %r72, 4;
	add.s64 	%rd41, %rd5, %rd40;
	ld.global.f32 	%f26, [%rd41];
	setp.lt.f32 	%p18, %f25, %f26;
	add.s32 	%r73, %r115, 13;
	selp.b32 	%r74, %r73, %r72, %p18;
	ld.global.f32 	%f27, [%rd15+52];
	mul.wide.s32 	%rd42, %r74, 4;
	add.s64 	%rd43, %rd5, %rd42;
	ld.global.f32 	%f28, [%rd43];
	setp.lt.f32 	%p19, %f27, %f28;
	add.s32 	%r75, %r115, 14;
	selp.b32 	%r76, %r75, %r74, %p19;
	ld.global.f32 	%f29, [%rd15+56];
	mul.wide.s32 	%rd44, %r76, 4;
	add.s64 	%rd45, %rd5, %rd44;
	ld.global.f32 	%f30, [%rd45];
	setp.lt.f32 	%p20, %f29, %f30;
	add.s32 	%r77, %r115, 15;
	selp.b32 	%r78, %r77, %r76, %p20;
	ld.global.f32 	%f31, [%rd15+60];
	mul.wide.s32 	%rd46, %r78, 4;
	add.s64 	%rd47, %rd5, %rd46;
	ld.global.f32 	%f32, [%rd47];
	setp.lt.f32 	%p21, %f31, %f32;
	add.s32 	%r115, %r115, 16;
	selp.b32 	%r117, %r115, %r78, %p21;
	add.s32 	%r114, %r114, 16;
	setp.eq.s32 	%p22, %r114, 0;
	@%p22 bra 	$L__BB0_10;
	bra.uni 	$L__BB0_9;
$L__BB0_10:
	add.s32 	%r122, %r115, 1;
$L__BB0_11:
	and.b32  	%r79, %r6, 15;
	setp.eq.s32 	%p23, %r79, 0;
	@%p23 bra 	$L__BB0_4;
	not.b16 	%rs7, %rs14;
	add.s16 	%rs9, %rs7, %rs8;
	cvt.u32.u16 	%r81, %rs9;
	and.b32  	%r20, %r81, 15;
	add.s32 	%r82, %r20, -1;
	setp.lt.u32 	%p24, %r82, 7;
	@%p24 bra 	$L__BB0_14;
	mul.wide.u32 	%rd48, %r122, 4;
	add.s64 	%rd49, %rd5, %rd48;
	ld.global.f32 	%f33, [%rd49];
	mul.wide.s32 	%rd50, %r117, 4;
	add.s64 	%rd51, %rd5, %rd50;
	ld.global.f32 	%f34, [%rd51];
	setp.lt.f32 	%p25, %f33, %f34;
	selp.b32 	%r83, %r122, %r117, %p25;
	add.s32 	%r84, %r122, 1;
	ld.global.f32 	%f35, [%rd49+4];
	mul.wide.s32 	%rd52, %r83, 4;
	add.s64 	%rd53, %rd5, %rd52;
	ld.global.f32 	%f36, [%rd53];
	setp.lt.f32 	%p26, %f35, %f36;
	selp.b32 	%r85, %r84, %r83, %p26;
	add.s32 	%r86, %r122, 2;
	ld.global.f32 	%f37, [%rd49+8];
	mul.wide.s32 	%rd54, %r85, 4;
	add.s64 	%rd55, %rd5, %rd54;
	ld.global.f32 	%f38, [%rd55];
	setp.lt.f32 	%p27, %f37, %f38;
	selp.b32 	%r87, %r86, %r85, %p27;
	add.s32 	%r88, %r122, 3;
	ld.global.f32 	%f39, [%rd49+12];
	mul.wide.s32 	%rd56, %r87, 4;
	add.s64 	%rd57, %rd5, %rd56;
	ld.global.f32 	%f40, [%rd57];
	setp.lt.f32 	%p28, %f39, %f40;
	selp.b32 	%r89, %r88, %r87, %p28;
	add.s32 	%r90, %r122, 4;
	ld.global.f32 	%f41, [%rd49+16];
	mul.wide.s32 	%rd58, %r89, 4;
	add.s64 	%rd59, %rd5, %rd58;
	ld.global.f32 	%f42, [%rd59];
	setp.lt.f32 	%p29, %f41, %f42;
	selp.b32 	%r91, %r90, %r89, %p29;
	add.s32 	%r92, %r122, 5;
	ld.global.f32 	%f43, [%rd49+20];
	mul.wide.s32 	%rd60, %r91, 4;
	add.s64 	%rd61, %rd5, %rd60;
	ld.global.f32 	%f44, [%rd61];
	setp.lt.f32 	%p30, %f43, %f44;
	selp.b32 	%r93, %r92, %r91, %p30;
	add.s32 	%r94, %r122, 6;
	ld.global.f32 	%f45, [%rd49+24];
	mul.wide.s32 	%rd62, %r93, 4;
	add.s64 	%rd63, %rd5, %rd62;
	ld.global.f32 	%f46, [%rd63];
	setp.lt.f32 	%p31, %f45, %f46;
	selp.b32 	%r95, %r94, %r93, %p31;
	add.s32 	%r96, %r122, 7;
	ld.global.f32 	%f47, [%rd49+28];
	mul.wide.s32 	%rd64, %r95, 4;
	add.s64 	%rd65, %rd5, %rd64;
	ld.global.f32 	%f48, [%rd65];
	setp.lt.f32 	%p32, %f47, %f48;
	selp.b32 	%r117, %r96, %r95, %p32;
	add.s32 	%r122, %r122, 8;
$L__BB0_14:
	and.b32  	%r97, %r20, 7;
	setp.eq.s32 	%p33, %r97, 0;
	@%p33 bra 	$L__BB0_4;
	not.b16 	%rs10, %rs13;
	cvt.u16.u32 	%rs11, %r36;
	add.s16 	%rs12, %rs10, %rs11;
	cvt.u32.u16 	%r99, %rs12;
	and.b32  	%r100, %r99, 7;
	and.b32  	%r26, %r99, 3;
	add.s32 	%r101, %r100, -1;
	setp.lt.u32 	%p34, %r101, 3;
	@%p34 bra 	$L__BB0_17;
	mul.wide.u32 	%rd66, %r122, 4;
	add.s64 	%rd67, %rd5, %rd66;
	ld.global.f32 	%f49, [%rd67];
	mul.wide.s32 	%rd68, %r117, 4;
	add.s64 	%rd69, %rd5, %rd68;
	ld.global.f32 	%f50, [%rd69];
	setp.lt.f32 	%p35, %f49, %f50;
	selp.b32 	%r102, %r122, %r117, %p35;
	add.s32 	%r103, %r122, 1;
	ld.global.f32 	%f51, [%rd67+4];
	mul.wide.s32 	%rd70, %r102, 4;
	add.s64 	%rd71, %rd5, %rd70;
	ld.global.f32 	%f52, [%rd71];
	setp.lt.f32 	%p36, %f51, %f52;
	selp.b32 	%r104, %r103, %r102, %p36;
	add.s32 	%r105, %r122, 2;
	ld.global.f32 	%f53, [%rd67+8];
	mul.wide.s32 	%rd72, %r104, 4;
	add.s64 	%rd73, %rd5, %rd72;
	ld.global.f32 	%f54, [%rd73];
	setp.lt.f32 	%p37, %f53, %f54;
	selp.b32 	%r106, %r105, %r104, %p37;
	add.s32 	%r107, %r122, 3;
	ld.global.f32 	%f55, [%rd67+12];
	mul.wide.s32 	%rd74, %r106, 4;
	add.s64 	%rd75, %rd5, %rd74;
	ld.global.f32 	%f56, [%rd75];
	setp.lt.f32 	%p38, %f55, %f56;
	selp.b32 	%r117, %r107, %r106, %p38;
	add.s32 	%r122, %r122, 4;
$L__BB0_17:
	setp.eq.s32 	%p39, %r26, 0;
	@%p39 bra 	$L__BB0_4;
	mul.wide.u32 	%rd76, %r122, 4;
	add.s64 	%rd6, %rd5, %rd76;
	ld.global.f32 	%f57, [%rd6];
	mul.wide.s32 	%rd77, %r117, 4;
	add.s64 	%rd78, %rd5, %rd77;
	ld.global.f32 	%f58, [%rd78];
	setp.lt.f32 	%p40, %f57, %f58;
	selp.b32 	%r117, %r122, %r117, %p40;
	setp.eq.s32 	%p41, %r26, 1;
	@%p41 bra 	$L__BB0_4;
	add.s32 	%r108, %r122, 1;
	ld.global.f32 	%f59, [%rd6+4];
	mul.wide.s32 	%rd79, %r117, 4;
	add.s64 	%rd80, %rd5, %rd79;
	ld.global.f32 	%f60, [%rd80];
	setp.lt.f32 	%p42, %f59, %f60;
	selp.b32 	%r117, %r108, %r117, %p42;
	setp.eq.s32 	%p43, %r26, 2;
	@%p43 bra 	$L__BB0_4;
	add.s32 	%r109, %r122, 2;
	ld.global.f32 	%f61, [%rd6+8];
	mul.wide.s32 	%rd81, %r117, 4;
	add.s64 	%rd82, %rd5, %rd81;
	ld.global.f32 	%f62, [%rd82];
	setp.lt.f32 	%p44, %f61, %f62;
	selp.b32 	%r117, %r109, %r117, %p44;
	bra.uni 	$L__BB0_4;

}


// ===== COMPILED SASS (sm_100) =====

	.target	sm_100

	.elftype	@"ET_EXEC"


//--------------------- .note.nv.tkinfo           --------------------------
	.section	.note.nv.tkinfo,"",@"SHT_NOTE"
	.sectionflags	@"SHF_NOTE_NV_TKINFO"
	.tkinfo
        /*0018*/ 	.word	0x00000002
        /*0030*/ 	.string	""
        /*0030*/ 	.string	"ptxas"
        /*0030*/ 	.string	"Cuda compilation tools, release 13.0, V13.0.88"
        /*0030*/ 	.string	"Build cuda_13.0.r13.0/compiler.36424714_0"
        /*0030*/ 	.string	"-arch sm_100 -m 64 "



//--------------------- .note.nv.cuinfo           --------------------------
	.section	.note.nv.cuinfo,"",@"SHT_NOTE"
	.sectionflags	@"SHF_NOTE_NV_CUINFO"
        /*0018*/ 	.short	0x0002
        /*001a*/ 	.short	0x0064
        /*001c*/ 	.short	0x0082
	.zero		2


//--------------------- .nv.info                  --------------------------
	.section	.nv.info,"",@"SHT_CUDA_INFO"
	.align	4


	//----- nvinfo : EIATTR_REGCOUNT
	.align		4
        /*0000*/ 	.byte	0x04, 0x2f
        /*0002*/ 	.short	(.L_1 - .L_0)
	.align		4
.L_0:
        /*0004*/ 	.word	index@(_Z18selection_sort_gpuiiiiPfPiS_)
        /*0008*/ 	.word	0x0000001a


	//----- nvinfo : EIATTR_FRAME_SIZE
	.align		4
.L_1:
        /*000c*/ 	.byte	0x04, 0x11
        /*000e*/ 	.short	(.L_3 - .L_2)
	.align		4
.L_2:
        /*0010*/ 	.word	index@(_Z18selection_sort_gpuiiiiPfPiS_)
        /*0014*/ 	.word	0x00000000


	//----- nvinfo : EIATTR_MIN_STACK_SIZE
	.align		4
.L_3:
        /*0018*/ 	.byte	0x04, 0x12
        /*001a*/ 	.short	(.L_5 - .L_4)
	.align		4
.L_4:
        /*001c*/ 	.word	index@(_Z18selection_sort_gpuiiiiPfPiS_)
        /*0020*/ 	.word	0x00000000
.L_5:


//--------------------- .nv.compat                --------------------------
	.section	.nv.compat,"",@"SHT_CUDA_COMPAT_INFO"
	.align	4
        /*0000*/ 	.byte	0x02, 0x09, 0x00, 0x00, 0x02, 0x02, 0x01, 0x00, 0x02, 0x05, 0x05, 0x00, 0x03, 0x07, 0x01, 0x01
        /*0010*/ 	.byte	0x02, 0x03, 0x00, 0x00, 0x02, 0x06, 0x01, 0x00, 0x04, 0x0b, 0x08, 0x00, 0x09, 0x00, 0x00, 0x00
        /*0020*/ 	.byte	0x00, 0x00, 0x00, 0x00


//--------------------- .nv.info._Z18selection_sort_gpuiiiiPfPiS_ --------------------------
	.section	.nv.info._Z18selection_sort_gpuiiiiPfPiS_,"",@"SHT_CUDA_INFO"
	.sectionflags	@""
	.align	4


	//----- nvinfo : EIATTR_CUDA_API_VERSION
	.align		4
        /*0000*/ 	.byte	0x04, 0x37
        /*0002*/ 	.short	(.L_7 - .L_6)
.L_6:
        /*0004*/ 	.word	0x00000082


	//----- nvinfo : EIATTR_KPARAM_INFO
	.align		4
.L_7:
        /*0008*/ 	.byte	0x04, 0x17
        /*000a*/ 	.short	(.L_9 - .L_8)
.L_8:
        /*000c*/ 	.word	0x00000000
        /*0010*/ 	.short	0x0006
        /*0012*/ 	.short	0x0020
        /*0014*/ 	.byte	0x00, 0xf5, 0x21, 0x00


	//----- nvinfo : EIATTR_KPARAM_INFO
	.align		4
.L_9:
        /*0018*/ 	.byte	0x04, 0x17
        /*001a*/ 	.short	(.L_11 - .L_10)
.L_10:
        /*001c*/ 	.word	0x00000000
        /*0020*/ 	.short	0x0005
        /*0022*/ 	.short	0x0018
        /*0024*/ 	.byte	0x00, 0xf5, 0x21, 0x00


	//----- nvinfo : EIATTR_KPARAM_INFO
	.align		4
.L_11:
        /*0028*/ 	.byte	0x04, 0x17
        /*002a*/ 	.short	(.L_13 - .L_12)
.L_12:
        /*002c*/ 	.word	0x00000000
        /*0030*/ 	.short	0x0004
        /*0032*/ 	.short	0x0010
        /*0034*/ 	.byte	0x00, 0xf5, 0x21, 0x00


	//----- nvinfo : EIATTR_KPARAM_INFO
	.align		4
.L_13:
        /*0038*/ 	.byte	0x04, 0x17
        /*003a*/ 	.short	(.L_15 - .L_14)
.L_14:
        /*003c*/ 	.word	0x00000000
        /*0040*/ 	.short	0x0003
        /*0042*/ 	.short	0x000c
        /*0044*/ 	.byte	0x00, 0xf0, 0x11, 0x00


	//----- nvinfo : EIATTR_KPARAM_INFO
	.align		4
.L_15:
        /*0048*/ 	.byte	0x04, 0x17
        /*004a*/ 	.short	(.L_17 - .L_16)
.L_16:
        /*004c*/ 	.word	0x00000000
        /*0050*/ 	.short	0x0002
        /*0052*/ 	.short	0x0008
        /*0054*/ 	.byte	0x00, 0xf0, 0x11, 0x00


	//----- nvinfo : EIATTR_KPARAM_INFO
	.align		4
.L_17:
        /*0058*/ 	.byte	0x04, 0x17
        /*005a*/ 	.short	(.L_19 - .L_18)
.L_18:
        /*005c*/ 	.word	0x00000000
        /*0060*/ 	.short	0x0001
        /*0062*/ 	.short	0x0004
        /*0064*/ 	.byte	0x00, 0xf0, 0x11, 0x00


	//----- nvinfo : EIATTR_KPARAM_INFO
	.align		4
.L_19:
        /*0068*/ 	.byte	0x04, 0x17
        /*006a*/ 	.short	(.L_21 - .L_20)
.L_20:
        /*006c*/ 	.word	0x00000000
        /*0070*/ 	.short	0x0000
        /*0072*/ 	.short	0x0000
        /*0074*/ 	.byte	0x00, 0xf0, 0x11, 0x00


	//----- nvinfo : EIATTR_SPARSE_MMA_MASK
	.align		4
.L_21:
        /*0078*/ 	.byte	0x03, 0x50
        /*007a*/ 	.short	0x0000


	//----- nvinfo : EIATTR_MAXREG_COUNT
	.align		4
        /*007c*/ 	.byte	0x03, 0x1b
        /*007e*/ 	.short	0x00ff


	//----- nvinfo : EIATTR_MERCURY_ISA_VERSION
	.align		4
        /*0080*/ 	.byte	0x03, 0x5f
        /*0082*/ 	.short	0x0101


	//----- nvinfo : EIATTR_VRC_CTA_INIT_COUNT
	.align		4
        /*0084*/ 	.byte	0x02, 0x4a
	.zero		1
	.zero		1


	//----- nvinfo : EIATTR_EXIT_INSTR_OFFSETS
	.align		4
        /*0088*/ 	.byte	0x04, 0x1c
        /*008a*/ 	.short	(.L_23 - .L_22)


	//   ....[0]....
.L_22:
        /*008c*/ 	.word	0x00000050


	//   ....[1]....
        /*0090*/ 	.word	0x00001050


	//----- nvinfo : EIATTR_CRS_STACK_SIZE
	.align		4
.L_23:
        /*0094*/ 	.byte	0x04, 0x1e
        /*0096*/ 	.short	(.L_25 - .L_24)
.L_24:
        /*0098*/ 	.word	0x00000000


	//----- nvinfo : EIATTR_CBANK_PARAM_SIZE
	.align		4
.L_25:
        /*009c*/ 	.byte	0x03, 0x19
        /*009e*/ 	.short	0x0028


	//----- nvinfo : EIATTR_PARAM_CBANK
	.align		4
        /*00a0*/ 	.byte	0x04, 0x0a
        /*00a2*/ 	.short	(.L_27 - .L_26)
	.align		4
.L_26:
        /*00a4*/ 	.word	index@(.nv.constant0._Z18selection_sort_gpuiiiiPfPiS_)
        /*00a8*/ 	.short	0x0380
        /*00aa*/ 	.short	0x0028


	//----- nvinfo : EIATTR_SW_WAR
	.align		4
.L_27:
        /*00ac*/ 	.byte	0x04, 0x36
        /*00ae*/ 	.short	(.L_29 - .L_28)
.L_28:
        /*00b0*/ 	.word	0x00000008
.L_29:


//--------------------- .nv.callgraph             --------------------------
	.section	.nv.callgraph,"",@"SHT_CUDA_CALLGRAPH"
	.align	4
	.sectionentsize	8
	.align		4
        /*0000*/ 	.word	0x00000000
	.align		4
        /*0004*/ 	.word	0xffffffff
	.align		4
        /*0008*/ 	.word	0x00000000
	.align		4
        /*000c*/ 	.word	0xfffffffe
	.align		4
        /*0010*/ 	.word	0x00000000
	.align		4
        /*0014*/ 	.word	0xfffffffd
	.align		4
        /*0018*/ 	.word	0x00000000
	.align		4
        /*001c*/ 	.word	0xfffffffc


//--------------------- .text._Z18selection_sort_gpuiiiiPfPiS_ --------------------------
	.section	.text._Z18selection_sort_gpuiiiiPfPiS_,"ax",@progbits
	.align	128
        .global         _Z18selection_sort_gpuiiiiPfPiS_
        .type           _Z18selection_sort_gpuiiiiPfPiS_,@function
        .size           _Z18selection_sort_gpuiiiiPfPiS_,(.L_x_8 - _Z18selection_sort_gpuiiiiPfPiS_)
        .other          _Z18selection_sort_gpuiiiiPfPiS_,@"STO_CUDA_ENTRY STV_DEFAULT"
_Z18selection_sort_gpuiiiiPfPiS_:
.text._Z18selection_sort_gpuiiiiPfPiS_:
[----:B------:R-:W-:Y:S01]  /*0000*/  LDC R1, c[0x0][0x37c] ;  /* 0x0000df00ff017b82 */ /* 0x000fe20000000800 */
[----:B------:R-:W0:Y:S07]  /*0010*/  S2R R2, SR_TID.X ;  /* 0x0000000000027919 */ /* 0x000e2e0000002100 */
[----:B------:R-:W1:Y:S02]  /*0020*/  LDC.64 R4, c[0x0][0x388] ;  /* 0x0000e200ff047b82 */ /* 0x000e640000000a00 */
[----:B-1----:R-:W-:-:S04]  /*0030*/  ISETP.GE.AND P0, PT, R5, 0x1, PT ;  /* 0x000000010500780c */ /* 0x002fc80003f06270 */
[----:B0-----:R-:W-:-:S13]  /*0040*/  ISETP.GE.OR P0, PT, R2, R4, !P0 ;  /* 0x000000040200720c */ /* 0x001fda0004706670 */
[----:B------:R-:W-:Y:S05]  /*0050*/  @P0 EXIT ;  /* 0x000000000000094d */ /* 0x000fea0003800000 */
[----:B------:R-:W0:Y:S01]  /*0060*/  S2UR UR5, SR_CTAID.X ;  /* 0x00000000000579c3 */ /* 0x000e220000002500 */
[----:B------:R-:W1:Y:S01]  /*0070*/  LDCU UR8, c[0x0][0x384] ;  /* 0x00007080ff0877ac */ /* 0x000e620008000800 */
[----:B------:R-:W2:Y:S01]  /*0080*/  LDCU.U16 UR4, c[0x0][0x384] ;  /* 0x00007080ff0477ac */ /* 0x000ea20008000400 */
[----:B------:R-:W3:Y:S01]  /*0090*/  LDCU.64 UR6, c[0x0][0x358] ;  /* 0x00006b00ff0677ac */ /* 0x000ee20008000a00 */
[----:B0-----:R-:W-:-:S04]  /*00a0*/  IMAD R4, R4, UR5, RZ ;  /* 0x0000000504047c24 */ /* 0x001fc8000f8e02ff */
[C---:B------:R-:W-:Y:S02]  /*00b0*/  IMAD R0, R4.reuse, R5, RZ ;  /* 0x0000000504007224 */ /* 0x040fe400078e02ff */
[----:B-123--:R-:W-:-:S07]  /*00c0*/  IMAD R3, R4, UR8, RZ ;  /* 0x0000000804037c24 */ /* 0x00efce000f8e02ff */
.L_x_6:
[----:B------:R-:W0:Y:S01]  /*00d0*/  LDCU UR5, c[0x0][0x384] ;  /* 0x00007080ff0577ac */ /* 0x000e220008000800 */
[----:B------:R-:W-:Y:S01]  /*00e0*/  IMAD.MOV.U32 R5, RZ, RZ, RZ ;  /* 0x000000ffff057224 */ /* 0x000fe200078e00ff */
[----:B------:R-:W1:Y:S01]  /*00f0*/  LDCU.64 UR8, c[0x0][0x390] ;  /* 0x00007200ff0877ac */ /* 0x000e620008000a00 */
[----:B0-----:R-:W-:-:S05]  /*0100*/  IMAD R4, R2, UR5, RZ ;  /* 0x0000000502047c24 */ /* 0x001fca000f8e02ff */
[----:B------:R-:W-:Y:S02]  /*0110*/  IADD3 R7, P0, PT, R3, R4, RZ ;  /* 0x0000000403077210 */ /* 0x000fe40007f1e0ff */
[----:B------:R-:W-:Y:S02]  /*0120*/  SHF.R.S32.HI R6, RZ, 0x1f, R4 ;  /* 0x0000001fff067819 */ /* 0x000fe40000011404 */
[----:B-1----:R-:W-:Y:S02]  /*0130*/  LEA R12, P1, R7, UR8, 0x2 ;  /* 0x00000008070c7c11 */ /* 0x002fe4000f8210ff */
[----:B--2---:R-:W-:Y:S02]  /*0140*/  LEA.HI.X.SX32 R8, R3, R6, 0x1, P0 ;  /* 0x0000000603087211 */ /* 0x004fe400000f0eff */
[----:B------:R-:W-:Y:S02]  /*0150*/  PRMT R6, RZ, 0x7610, R6 ;  /* 0x00007610ff067816 */ /* 0x000fe40000000006 */
[----:B------:R-:W-:-:S02]  /*0160*/  LEA.HI.X R13, R7, UR9, R8, 0x2, P1 ;  /* 0x00000009070d7c11 */ /* 0x000fc400088f1408 */
[----:B------:R-:W-:-:S07]  /*0170*/  PRMT R7, RZ, 0x7610, R7 ;  /* 0x00007610ff077816 */ /* 0x000fce0000000007 */
.L_x_5:
[----:B--2---:R-:W0:Y:S01]  /*0180*/  LDC R14, c[0x0][0x384] ;  /* 0x0000e100ff0e7b82 */ /* 0x004e220000000800 */
[----:B------:R-:W-:Y:S02]  /*0190*/  IMAD.MOV.U32 R9, RZ, RZ, R5 ;  /* 0x000000ffff097224 */ /* 0x000fe400078e0005 */
[----:B------:R-:W-:Y:S02]  /*01a0*/  VIADD R5, R5, 0x1 ;  /* 0x0000000105057836 */ /* 0x000fe40000000000 */
[----:B------:R-:W-:-:S03]  /*01b0*/  IMAD.MOV.U32 R11, RZ, RZ, R9 ;  /* 0x000000ffff0b7224 */ /* 0x000fc600078e0009 */
[----:B0-----:R-:W-:-:S13]  /*01c0*/  ISETP.GE.AND P0, PT, R5, R14, PT ;  /* 0x0000000e0500720c */ /* 0x001fda0003f06270 */
[----:B------:R-:W-:Y:S05]  /*01d0*/  @P0 BRA `(.L_x_0) ;  /* 0x0000000c00240947 */ /* 0x000fea0003800000 */
[----:B------:R-:W-:Y:S01]  /*01e0*/  IADD3 R8, PT, PT, -R9, -0x2, R14 ;  /* 0xfffffffe09087810 */ /* 0x000fe20007ffe10e */
[----:B------:R-:W-:Y:S01]  /*01f0*/  IMAD.MOV.U32 R11, RZ, RZ, R9 ;  /* 0x000000ffff0b7224 */ /* 0x000fe200078e0009 */
[----:B------:R-:W-:Y:S02]  /*0200*/  LOP3.LUT R10, RZ, R9, RZ, 0x33, !PT ;  /* 0x00000009ff0a7212 */ /* 0x000fe400078e33ff */
[----:B------:R-:W-:Y:S01]  /*0210*/  ISETP.GE.U32.AND P0, PT, R8, 0xf, PT ;  /* 0x0000000f0800780c */ /* 0x000fe20003f06070 */
[----:B------:R-:W-:Y:S01]  /*0220*/  IMAD.MOV.U32 R8, RZ, RZ, R5 ;  /* 0x000000ffff087224 */ /* 0x000fe200078e0005 */
[----:B------:R-:W-:-:S11]  /*0230*/  IADD3 R10, PT, PT, R10, R14, RZ ;  /* 0x0000000e0a0a7210 */ /* 0x000fd60007ffe0ff */
[----:B------:R-:W-:Y:S05]  /*0240*/  @!P0 BRA `(.L_x_1) ;  /* 0x00000004006c8947 */ /* 0x000fea0003800000 */
[----:B------:R-:W-:Y:S01]  /*0250*/  LOP3.LUT R8, R10, 0xfffffff0, RZ, 0xc0, !PT ;  /* 0xfffffff00a087812 */ /* 0x000fe200078ec0ff */
[--C-:B------:R-:W-:Y:S02]  /*0260*/  IMAD.MOV.U32 R22, RZ, RZ, R9.reuse ;  /* 0x000000ffff167224 */ /* 0x100fe400078e0009 */
[----:B------:R-:W-:Y:S02]  /*0270*/  IMAD.MOV.U32 R11, RZ, RZ, R9 ;  /* 0x000000ffff0b7224 */ /* 0x000fe400078e0009 */
[----:B------:R-:W-:-:S07]  /*0280*/  IMAD.MOV R8, RZ, RZ, -R8 ;  /* 0x000000ffff087224 */ /* 0x000fce00078e0a08 */
.L_x_2:
[----:B------:R-:W-:Y:S01]  /*0290*/  IADD3 R16, PT, PT, R22, 0x1, RZ ;  /* 0x0000000116107810 */ /* 0x000fe20007ffe0ff */
[----:B------:R-:W-:-:S04]  /*02a0*/  IMAD.WIDE R20, R11, 0x4, R12 ;  /* 0x000000040b147825 */ /* 0x000fc800078e020c */
[----:B------:R-:W-:Y:S02]  /*02b0*/  IMAD.WIDE.U32 R14, R16, 0x4, R12 ;  /* 0x00000004100e7825 */ /* 0x000fe400078e000c */
[----:B------:R-:W2:Y:S04]  /*02c0*/  LDG.E R20, desc[UR6][R20.64] ;  /* 0x0000000614147981 */ /* 0x000ea8000c1e1900 */
[----:B------:R-:W2:Y:S04]  /*02d0*/  LDG.E R17, desc[UR6][R14.64] ;  /* 0x000000060e117981 */ /* 0x000ea8000c1e1900 */
[----:B------:R-:W3:Y:S04]  /*02e0*/  LDG.E R18, desc[UR6][R14.64+0x4] ;  /* 0x000004060e127981 */ /* 0x000ee8000c1e1900 */
[----:B------:R-:W4:Y:S01]  /*02f0*/  LDG.E R23, desc[UR6][R14.64+0x8] ;  /* 0x000008060e177981 */ /* 0x000f22000c1e1900 */
[----:B--2---:R-:W-:-:S04]  /*0300*/  FSETP.GEU.AND P0, PT, R17, R20, PT ;  /* 0x000000141100720b */ /* 0x004fc80003f0e000 */
[----:B------:R-:W-:-:S05]  /*0310*/  SEL R11, R16, R11, !P0 ;  /* 0x0000000b100b7207 */ /* 0x000fca0004000000 */
[----:B------:R-:W-:-:S06]  /*0320*/  IMAD.WIDE R16, R11, 0x4, R12 ;  /* 0x000000040b107825 */ /* 0x000fcc00078e020c */
[----:B------:R-:W3:Y:S02]  /*0330*/  LDG.E R17, desc[UR6][R16.64] ;  /* 0x0000000610117981 */ /* 0x000ee4000c1e1900 */
[----:B---3--:R-:W-:-:S13]  /*0340*/  FSETP.GEU.AND P0, PT, R18, R17, PT ;  /* 0x000000111200720b */ /* 0x008fda0003f0e000 */
[----:B------:R-:W-:-:S04]  /*0350*/  @!P0 VIADD R11, R22, 0x2 ;  /* 0x00000002160b8836 */ /* 0x000fc80000000000 */
[----:B------:R-:W-:-:S06]  /*0360*/  IMAD.WIDE R18, R11, 0x4, R12 ;  /* 0x000000040b127825 */ /* 0x000fcc00078e020c */
[----:B------:R-:W4:Y:S02]  /*0370*/  LDG.E R18, desc[UR6][R18.64] ;  /* 0x0000000612127981 */ /* 0x000f24000c1e1900 */
[----:B----4-:R-:W-:Y:S02]  /*0380*/  FSETP.GEU.AND P0, PT, R23, R18, PT ;  /* 0x000000121700720b */ /* 0x010fe40003f0e000 */
[----:B------:R-:W2:Y:S11]  /*0390*/  LDG.E R23, desc[UR6][R14.64+0xc] ;  /* 0x00000c060e177981 */ /* 0x000eb6000c1e1900 */
[----:B------:R-:W-:-:S04]  /*03a0*/  @!P0 VIADD R11, R22, 0x3 ;  /* 0x00000003160b8836 */ /* 0x000fc80000000000 */
[----:B------:R-:W-:-:S06]  /*03b0*/  IMAD.WIDE R20, R11, 0x4, R12 ;  /* 0x000000040b147825 */ /* 0x000fcc00078e020c */
[----:B------:R-:W2:Y:S02]  /*03c0*/  LDG.E R20, desc[UR6][R20.64] ;  /* 0x0000000614147981 */ /* 0x000ea4000c1e1900 */
[----:B--2---:R-:W-:Y:S02]  /*03d0*/  FSETP.GEU.AND P0, PT, R23, R20, PT ;  /* 0x000000141700720b */ /* 0x004fe40003f0e000 */
        /* <DEDUP_REMOVED lines=11> */
[----:B------:R-:W-:-:S05]  /*0490*/  @!P0 IADD3 R11, PT, PT, R22, 0x6, RZ ;  /* 0x00000006160b8810 */ /* 0x000fca0007ffe0ff */
        /* <DEDUP_REMOVED lines=46> */
[----:B------:R-:W2:Y:S01]  /*0780*/  LDG.E R20, desc[UR6][R20.64] ;  /* 0x0000000614147981 */ /* 0x000ea2000c1e1900 */
[----:B------:R-:W-:-:S04]  /*0790*/  IADD3 R8, PT, PT, R8, 0x10, RZ ;  /* 0x0000001008087810 */ /* 0x000fc80007ffe0ff */
[----:B------:R-:W-:Y:S01]  /*07a0*/  ISETP.NE.AND P1, PT, R8, RZ, PT ;  /* 0x000000ff0800720c */ /* 0x000fe20003f25270 */
[----:B------:R-:W-:Y:S01]  /*07b0*/  VIADD R22, R22, 0x10 ;  /* 0x0000001016167836 */ /* 0x000fe20000000000 */
[----:B--2---:R-:W-:-:S04]  /*07c0*/  FSETP.GEU.AND P0, PT, R23, R20, PT ;  /* 0x000000141700720b */ /* 0x004fc80003f0e000 */
[----:B------:R-:W-:-:S07]  /*07d0*/  SEL R11, R22, R11, !P0 ;  /* 0x0000000b160b7207 */ /* 0x000fce0004000000 */
[----:B------:R-:W-:Y:S05]  /*07e0*/  @P1 BRA `(.L_x_2) ;  /* 0xfffffff800a81947 */ /* 0x000fea000383ffff */
[----:B------:R-:W-:-:S07]  /*07f0*/  VIADD R8, R22, 0x1 ;  /* 0x0000000116087836 */ /* 0x000fce0000000000 */
.L_x_1:
[----:B------:R-:W-:-:S13]  /*0800*/  LOP3.LUT P0, RZ, R10, 0xf, RZ, 0xc0, !PT ;  /* 0x0000000f0aff7812 */ /* 0x000fda000780c0ff */
[----:B------:R-:W-:Y:S05]  /*0810*/  @!P0 BRA `(.L_x_0) ;  /* 0x0000000400948947 */ /* 0x000fea0003800000 */
[----:B------:R-:W-:-:S05]  /*0820*/  LOP3.LUT R10, RZ, R7, RZ, 0x33, !PT ;  /* 0x00000007ff0a7212 */ /* 0x000fca00078e33ff */
[----:B------:R-:W-:-:S05]  /*0830*/  VIADD R10, R10, UR4 ;  /* 0x000000040a0a7c36 */ /* 0x000fca0008000000 */
[----:B------:R-:W-:-:S04]  /*0840*/  LOP3.LUT R10, R10, 0xf, RZ, 0xc0, !PT ;  /* 0x0000000f0a0a7812 */ /* 0x000fc800078ec0ff */
[C---:B------:R-:W-:Y:S01]  /*0850*/  LOP3.LUT P0, RZ, R10.reuse, 0x7, RZ, 0xc0, !PT ;  /* 0x000000070aff7812 */ /* 0x040fe2000780c0ff */
[----:B------:R-:W-:-:S05]  /*0860*/  VIADD R14, R10, 0xffffffff ;  /* 0xffffffff0a0e7836 */ /* 0x000fca0000000000 */
[----:B------:R-:W-:-:S13]  /*0870*/  ISETP.GE.U32.AND P1, PT, R14, 0x7, PT ;  /* 0x000000070e00780c */ /* 0x000fda0003f26070 */
[----:B------:R-:W-:Y:S05]  /*0880*/  @!P1 BRA `(.L_x_3) ;  /* 0x0000000000a89947 */ /* 0x000fea0003800000 */
[----:B------:R-:W-:-:S04]  /*0890*/  IMAD.WIDE R16, R11, 0x4, R12 ;  /* 0x000000040b107825 */ /* 0x000fc800078e020c */
[----:B------:R-:W-:Y:S02]  /*08a0*/  IMAD.WIDE.U32 R14, R8, 0x4, R12 ;  /* 0x00000004080e7825 */ /* 0x000fe400078e000c */
[----:B------:R-:W2:Y:S04]  /*08b0*/  LDG.E R17, desc[UR6][R16.64] ;  /* 0x0000000610117981 */ /* 0x000ea8000c1e1900 */
[----:B------:R-:W2:Y:S02]  /*08c0*/  LDG.E R10, desc[UR6][R14.64] ;  /* 0x000000060e0a7981 */ /* 0x000ea4000c1e1900 */
[----:B--2---:R-:W-:Y:S02]  /*08d0*/  FSETP.GEU.AND P1, PT, R10, R17, PT ;  /* 0x000000110a00720b */ /* 0x004fe40003f2e000 */
[----:B------:R-:W2:Y:S02]  /*08e0*/  LDG.E R10, desc[UR6][R14.64+0x4] ;  /* 0x000004060e0a7981 */ /* 0x000ea4000c1e1900 */
[----:B------:R-:W-:-:S05]  /*08f0*/  SEL R11, R8, R11, !P1 ;  /* 0x0000000b080b7207 */ /* 0x000fca0004800000 */
        /* <DEDUP_REMOVED lines=32> */
[----:B--2---:R-:W-:-:S13]  /*0b00*/  FSETP.GEU.AND P1, PT, R10, R19, PT ;  /* 0x000000130a00720b */ /* 0x004fda0003f2e000 */
[C---:B------:R-:W-:Y:S02]  /*0b10*/  @!P1 VIADD R11, R8.reuse, 0x7 ;  /* 0x00000007080b9836 */ /* 0x040fe40000000000 */
[----:B------:R-:W-:-:S07]  /*0b20*/  VIADD R8, R8, 0x8 ;  /* 0x0000000808087836 */ /* 0x000fce0000000000 */
.L_x_3:
[----:B------:R-:W-:Y:S05]  /*0b30*/  @!P0 BRA `(.L_x_0) ;  /* 0x0000000000cc8947 */ /* 0x000fea0003800000 */
[----:B------:R-:W-:-:S05]  /*0b40*/  LOP3.LUT R10, RZ, R6, RZ, 0x33, !PT ;  /* 0x00000006ff0a7212 */ /* 0x000fca00078e33ff */
[----:B------:R-:W-:-:S05]  /*0b50*/  VIADD R10, R10, UR4 ;  /* 0x000000040a0a7c36 */ /* 0x000fca0008000000 */
[----:B------:R-:W-:-:S04]  /*0b60*/  LOP3.LUT R10, R10, 0xffff, RZ, 0xc0, !PT ;  /* 0x0000ffff0a0a7812 */ /* 0x000fc800078ec0ff */
[C---:B------:R-:W-:Y:S02]  /*0b70*/  LOP3.LUT R14, R10.reuse, 0x7, RZ, 0xc0, !PT ;  /* 0x000000070a0e7812 */ /* 0x040fe400078ec0ff */
[----:B------:R-:W-:-:S03]  /*0b80*/  LOP3.LUT R10, R10, 0x3, RZ, 0xc0, !PT ;  /* 0x000000030a0a7812 */ /* 0x000fc600078ec0ff */
[----:B------:R-:W-:Y:S01]  /*0b90*/  VIADD R14, R14, 0xffffffff ;  /* 0xffffffff0e0e7836 */ /* 0x000fe20000000000 */
[----:B------:R-:W-:-:S04]  /*0ba0*/  ISETP.NE.AND P0, PT, R10, RZ, PT ;  /* 0x000000ff0a00720c */ /* 0x000fc80003f05270 */
[----:B------:R-:W-:-:S13]  /*0bb0*/  ISETP.GE.U32.AND P1, PT, R14, 0x3, PT ;  /* 0x000000030e00780c */ /* 0x000fda0003f26070 */
[----:B------:R-:W-:Y:S05]  /*0bc0*/  @!P1 BRA `(.L_x_4) ;  /* 0x0000000000589947 */ /* 0x000fea0003800000 */
        /* <DEDUP_REMOVED lines=11> */
[----:B------:R-:W-:-:S05]  /*0c80*/  @!P1 IADD3 R11, PT, PT, R8, 0x1, RZ ;  /* 0x00000001080b9810 */ /* 0x000fca0007ffe0ff */
[----:B------:R-:W-:-:S06]  /*0c90*/  IMAD.WIDE R18, R11, 0x4, R12 ;  /* 0x000000040b127825 */ /* 0x000fcc00078e020c */
[----:B------:R-:W4:Y:S02]  /*0ca0*/  LDG.E R19, desc[UR6][R18.64] ;  /* 0x0000000612137981 */ /* 0x000f24000c1e1900 */
[----:B----4-:R-:W-:Y:S02]  /*0cb0*/  FSETP.GEU.AND P1, PT, R22, R19, PT ;  /* 0x000000131600720b */ /* 0x010fe40003f2e000 */
[----:B------:R-:W2:Y:S11]  /*0cc0*/  LDG.E R22, desc[UR6][R14.64+0xc] ;  /* 0x00000c060e167981 */ /* 0x000eb6000c1e1900 */
[----:B------:R-:W-:-:S04]  /*0cd0*/  @!P1 VIADD R11, R8, 0x2 ;  /* 0x00000002080b9836 */ /* 0x000fc80000000000 */
[----:B------:R-:W-:-:S06]  /*0ce0*/  IMAD.WIDE R20, R11, 0x4, R12 ;  /* 0x000000040b147825 */ /* 0x000fcc00078e020c */
[----:B------:R-:W2:Y:S02]  /*0cf0*/  LDG.E R21, desc[UR6][R20.64] ;  /* 0x0000000614157981 */ /* 0x000ea4000c1e1900 */
[----:B--2---:R-:W-:-:S13]  /*0d00*/  FSETP.GEU.AND P1, PT, R22, R21, PT ;  /* 0x000000151600720b */ /* 0x004fda0003f2e000 */
[C---:B------:R-:W-:Y:S02]  /*0d10*/  @!P1 VIADD R11, R8.reuse, 0x3 ;  /* 0x00000003080b9836 */ /* 0x040fe40000000000 */
[----:B------:R-:W-:-:S07]  /*0d20*/  VIADD R8, R8, 0x4 ;  /* 0x0000000408087836 */ /* 0x000fce0000000000 */
.L_x_4:
[----:B------:R-:W-:Y:S05]  /*0d30*/  @!P0 BRA `(.L_x_0) ;  /* 0x00000000004c8947 */ /* 0x000fea0003800000 */
[----:B------:R-:W-:-:S04]  /*0d40*/  IMAD.WIDE R16, R11, 0x4, R12 ;  /* 0x000000040b107825 */ /* 0x000fc800078e020c */
[----:B------:R-:W-:Y:S02]  /*0d50*/  IMAD.WIDE.U32 R14, R8, 0x4, R12 ;  /* 0x00000004080e7825 */ /* 0x000fe400078e000c */
[----:B------:R-:W2:Y:S04]  /*0d60*/  LDG.E R17, desc[UR6][R16.64] ;  /* 0x0000000610117981 */ /* 0x000ea8000c1e1900 */
[----:B------:R-:W2:Y:S01]  /*0d70*/  LDG.E R18, desc[UR6][R14.64] ;  /* 0x000000060e127981 */ /* 0x000ea2000c1e1900 */
[----:B------:R-:W-:Y:S02]  /*0d80*/  ISETP.NE.AND P1, PT, R10, 0x1, PT ;  /* 0x000000010a00780c */ /* 0x000fe40003f25270 */
[----:B--2---:R-:W-:-:S04]  /*0d90*/  FSETP.GEU.AND P0, PT, R18, R17, PT ;  /* 0x000000111200720b */ /* 0x004fc80003f0e000 */
[----:B------:R-:W-:-:S07]  /*0da0*/  SEL R11, R8, R11, !P0 ;  /* 0x0000000b080b7207 */ /* 0x000fce0004000000 */
[----:B------:R-:W-:Y:S05]  /*0db0*/  @!P1 BRA `(.L_x_0) ;  /* 0x00000000002c9947 */ /* 0x000fea0003800000 */
[----:B------:R-:W-:Y:S01]  /*0dc0*/  IMAD.WIDE R16, R11, 0x4, R12 ;  /* 0x000000040b107825 */ /* 0x000fe200078e020c */
[----:B------:R-:W2:Y:S05]  /*0dd0*/  LDG.E R18, desc[UR6][R14.64+0x4] ;  /* 0x000004060e127981 */ /* 0x000eaa000c1e1900 */
[----:B------:R-:W2:Y:S01]  /*0de0*/  LDG.E R17, desc[UR6][R16.64] ;  /* 0x0000000610117981 */ /* 0x000ea2000c1e1900 */
[----:B------:R-:W-:-:S13]  /*0df0*/  ISETP.NE.AND P0, PT, R10, 0x2, PT ;  /* 0x000000020a00780c */ /* 0x000fda0003f05270 */
[----:B------:R-:W3:Y:S01]  /*0e00*/  @P0 LDG.E R10, desc[UR6][R14.64+0x8] ;  /* 0x000008060e0a0981 */ /* 0x000ee2000c1e1900 */
[----:B--2---:R-:W-:-:S13]  /*0e10*/  FSETP.GEU.AND P1, PT, R18, R17, PT ;  /* 0x000000111200720b */ /* 0x004fda0003f2e000 */
[----:B------:R-:W-:-:S05]  /*0e20*/  @!P1 IADD3 R11, PT, PT, R8, 0x1, RZ ;  /* 0x00000001080b9810 */ /* 0x000fca0007ffe0ff */
[----:B------:R-:W-:-:S06]  /*0e30*/  @P0 IMAD.WIDE R18, R11, 0x4, R12 ;  /* 0x000000040b120825 */ /* 0x000fcc00078e020c */
[----:B------:R-:W3:Y:S02]  /*0e40*/  @P0 LDG.E R19, desc[UR6][R18.64] ;  /* 0x0000000612130981 */ /* 0x000ee4000c1e1900 */
[----:B---3--:R-:W-:-:S13]  /*0e50*/  FSETP.GEU.OR P1, PT, R10, R19, !P0 ;  /* 0x000000130a00720b */ /* 0x008fda000472e400 */
[----:B------:R-:W-:-:S07]  /*0e60*/  @!P1 VIADD R11, R8, 0x2 ;  /* 0x00000002080b9836 */ /* 0x000fce0000000000 */
.L_x_0:
[----:B------:R-:W0:Y:S01]  /*0e70*/  LDCU.64 UR8, c[0x0][0x398] ;  /* 0x00007300ff0877ac */ /* 0x000e220008000a00 */
[----:B------:R-:W-:Y:S01]  /*0e80*/  IMAD.IADD R15, R4, 0x1, R9 ;  /* 0x00000001040f7824 */ /* 0x000fe200078e0209 */
[----:B------:R-:W1:Y:S04]  /*0e90*/  LDCU UR5, c[0x0][0x38c] ;  /* 0x00007180ff0577ac */ /* 0x000e680008000800 */
[----:B------:R-:W-:Y:S02]  /*0ea0*/  IADD3 R8, P0, PT, R0, R15, RZ ;  /* 0x0000000f00087210 */ /* 0x000fe40007f1e0ff */
[----:B------:R-:W-:Y:S01]  /*0eb0*/  SHF.R.S32.HI R17, RZ, 0x1f, R15 ;  /* 0x0000001fff117819 */ /* 0x000fe2000001140f */
[----:B------:R-:W-:-:S03]  /*0ec0*/  IMAD.WIDE R14, R11, 0x4, R12 ;  /* 0x000000040b0e7825 */ /* 0x000fc600078e020c */
[----:B------:R-:W-:Y:S01]  /*0ed0*/  LEA.HI.X.SX32 R17, R0, R17, 0x1, P0 ;  /* 0x0000001100117211 */ /* 0x000fe200000f0eff */
[----:B------:R-:W-:-:S03]  /*0ee0*/  IMAD.SHL.U32 R18, R8, 0x4, RZ ;  /* 0x0000000408127824 */ /* 0x000fc600078e00ff */
[----:B------:R-:W-:Y:S02]  /*0ef0*/  SHF.L.U64.HI R8, R8, 0x2, R17 ;  /* 0x0000000208087819 */ /* 0x000fe40000010211 */
[----:B0-----:R-:W-:-:S04]  /*0f00*/  IADD3 R16, P0, PT, R18, UR8, RZ ;  /* 0x0000000812107c10 */ /* 0x001fc8000ff1e0ff */
[----:B------:R-:W-:Y:S01]  /*0f10*/  IADD3.X R17, PT, PT, R8, UR9, RZ, P0, !PT ;  /* 0x0000000908117c10 */ /* 0x000fe200087fe4ff */
[----:B------:R-:W0:Y:S04]  /*0f20*/  LDCU.64 UR8, c[0x0][0x3a0] ;  /* 0x00007400ff0877ac */ /* 0x000e280008000a00 */
[----:B------:R2:W-:Y:S04]  /*0f30*/  STG.E desc[UR6][R16.64], R11 ;  /* 0x0000000b10007986 */ /* 0x0005e8000c101906 */
[----:B------:R-:W3:Y:S01]  /*0f40*/  LDG.E R21, desc[UR6][R14.64] ;  /* 0x000000060e157981 */ /* 0x000ee2000c1e1900 */
[----:B0-----:R-:W-:-:S04]  /*0f50*/  IADD3 R18, P0, PT, R18, UR8, RZ ;  /* 0x0000000812127c10 */ /* 0x001fc8000ff1e0ff */
[----:B------:R-:W-:Y:S01]  /*0f60*/  IADD3.X R19, PT, PT, R8, UR9, RZ, P0, !PT ;  /* 0x0000000908137c10 */ /* 0x000fe200087fe4ff */
[----:B------:R-:W-:-:S04]  /*0f70*/  IMAD.WIDE.U32 R8, R9, 0x4, R12 ;  /* 0x0000000409087825 */ /* 0x000fc800078e000c */
[----:B---3--:R2:W-:Y:S04]  /*0f80*/  STG.E desc[UR6][R18.64], R21 ;  /* 0x0000001512007986 */ /* 0x0085e8000c101906 */
[----:B------:R-:W3:Y:S01]  /*0f90*/  LDG.E R23, desc[UR6][R8.64] ;  /* 0x0000000608177981 */ /* 0x000ee2000c1e1900 */
[----:B-1----:R-:W-:Y:S01]  /*0fa0*/  ISETP.NE.AND P0, PT, R5, UR5, PT ;  /* 0x0000000505007c0c */ /* 0x002fe2000bf05270 */
[----:B------:R-:W-:Y:S01]  /*0fb0*/  VIADD R6, R6, 0x1 ;  /* 0x0000000106067836 */ /* 0x000fe20000000000 */
[----:B------:R-:W-:Y:S01]  /*0fc0*/  IADD3 R7, PT, PT, R7, 0x1, RZ ;  /* 0x0000000107077810 */ /* 0x000fe20007ffe0ff */
[----:B---3--:R2:W-:Y:S04]  /*0fd0*/  STG.E desc[UR6][R14.64], R23 ;  /* 0x000000170e007986 */ /* 0x0085e8000c101906 */
[----:B------:R2:W-:Y:S06]  /*0fe0*/  STG.E desc[UR6][R8.64], R21 ;  /* 0x0000001508007986 */ /* 0x0005ec000c101906 */
[----:B------:R-:W-:Y:S05]  /*0ff0*/  @P0 BRA `(.L_x_5) ;  /* 0xfffffff000600947 */ /* 0x000fea000383ffff */
[----:B------:R-:W0:Y:S01]  /*1000*/  LDCU UR5, c[0x0][0x360] ;  /* 0x00006c00ff0577ac */ /* 0x000e220008000800 */
[----:B------:R-:W1:Y:S01]  /*1010*/  LDCU UR8, c[0x0][0x388] ;  /* 0x00007100ff0877ac */ /* 0x000e620008000800 */
[----:B0-----:R-:W-:-:S05]  /*1020*/  VIADD R2, R2, UR5 ;  /* 0x0000000502027c36 */ /* 0x001fca0008000000 */
[----:B-1----:R-:W-:-:S13]  /*1030*/  ISETP.GE.AND P0, PT, R2, UR8, PT ;  /* 0x0000000802007c0c */ /* 0x002fda000bf06270 */
[----:B------:R-:W-:Y:S05]  /*1040*/  @!P0 BRA `(.L_x_6) ;  /* 0xfffffff000208947 */ /* 0x000fea000383ffff */
[----:B------:R-:W-:Y:S05]  /*1050*/  EXIT ;  /* 0x000000000000794d */ /* 0x000fea0003800000 */
.L_x_7:
[----:B------:R-:W-:-:S00]  /*1060*/  BRA `(.L_x_7) ;  /* 0xfffffffc00fc7947 */ /* 0x000fc0000383ffff */
[----:B------:R-:W-:-:S00]  /*1070*/  NOP ;  /* 0x0000000000007918 */ /* 0x000fc00000000000 */
        /* <DEDUP_REMOVED lines=8> */
.L_x_8:


//--------------------- .nv.shared.reserved.0     --------------------------
	.section	.nv.shared.reserved.0,"aw",@nobits
	.weak		__nv_reservedSMEM_offset_0_alias
	.size		__nv_reservedSMEM_offset_0_alias, 0, 64
	.other		__nv_reservedSMEM_offset_0_alias,@"STO_CUDA_RESERVED_SHARED STV_DEFAULT"
__nv_reservedSMEM_offset_0_alias:
	.zero		0
	.zero		64


//--------------------- .nv.constant0._Z18selection_sort_gpuiiiiPfPiS_ --------------------------
	.section	.nv.constant0._Z18selection_sort_gpuiiiiPfPiS_,"a",@progbits
	.sectionflags	@""
	.align	4
.nv.constant0._Z18selection_sort_gpuiiiiPfPiS_:
	.zero		936


//--------------------- SYMBOLS --------------------------

	.type		.nv.reservedSmem.offset0,@object
	.size		.nv.reservedSmem.offset0,0x4
